	.headerflags	@"EF_CUDA_TEXMODE_UNIFIED EF_CUDA_64BIT_ADDRESS EF_CUDA_ACCELERATORS EF_CUDA_SM90 EF_CUDA_VIRTUAL_SM(EF_CUDA_SM90)"
	.elftype	@"ET_EXEC"


//--------------------- .nv.info                  --------------------------
	.section	.nv.info,"",@"SHT_CUDA_INFO"
	.align	4


	//----- nvinfo : EIATTR_REGCOUNT
	.align		4
        /*0000*/ 	.byte	0x04, 0x2f
        /*0002*/ 	.short	(.L_3 - .L_2)
	.align		4
.L_2:
        /*0004*/ 	.word	index@(triton_poi_fused__native_batch_norm_legit_no_training_convolution_relu_6)
        /*0008*/ 	.word	0x00000016


	//----- nvinfo : EIATTR_MIN_STACK_SIZE
	.align		4
.L_3:
        /*000c*/ 	.byte	0x04, 0x12
        /*000e*/ 	.short	(.L_5 - .L_4)
	.align		4
.L_4:
        /*0010*/ 	.word	index@(triton_poi_fused__native_batch_norm_legit_no_training_convolution_relu_6)
        /*0014*/ 	.word	0x00000000


	//----- nvinfo : EIATTR_FRAME_SIZE
	.align		4
.L_5:
        /*0018*/ 	.byte	0x04, 0x11
        /*001a*/ 	.short	(.L_7 - .L_6)
	.align		4
.L_6:
        /*001c*/ 	.word	index@(triton_poi_fused__native_batch_norm_legit_no_training_convolution_relu_6)
        /*0020*/ 	.word	0x00000000


	//----- nvinfo : EIATTR_MIN_STACK_SIZE
	.align		4
.L_7:
        /*0024*/ 	.byte	0x04, 0x12
        /*0026*/ 	.short	(.L_9 - .L_8)
	.align		4
.L_8:
        /*0028*/ 	.word	index@(triton_poi_fused__native_batch_norm_legit_no_training_convolution_relu_6)
        /*002c*/ 	.word	0x00000000
.L_9:


//--------------------- .nv.info.triton_poi_fused__native_batch_norm_legit_no_training_convolution_relu_6 --------------------------
	.section	.nv.info.triton_poi_fused__native_batch_norm_legit_no_training_convolution_relu_6,"",@"SHT_CUDA_INFO"
	.sectionflags	@""
	.align	4


	//----- nvinfo : EIATTR_CUDA_API_VERSION
	.align		4
        /*0000*/ 	.byte	0x04, 0x37
        /*0002*/ 	.short	(.L_11 - .L_10)
.L_10:
        /*0004*/ 	.word	0x0000007c


	//----- nvinfo : EIATTR_KPARAM_INFO
	.align		4
.L_11:
        /*0008*/ 	.byte	0x04, 0x17
        /*000a*/ 	.short	(.L_13 - .L_12)
.L_12:
        /*000c*/ 	.word	0x00000000
        /*0010*/ 	.short	0x0007
        /*0012*/ 	.short	0x0038
        /*0014*/ 	.byte	0x00, 0xf0, 0x11, 0x00


	//----- nvinfo : EIATTR_KPARAM_INFO
	.align		4
.L_13:
        /*0018*/ 	.byte	0x04, 0x17
        /*001a*/ 	.short	(.L_15 - .L_14)
.L_14:
        /*001c*/ 	.word	0x00000000
        /*0020*/ 	.short	0x0006
        /*0022*/ 	.short	0x0030
        /*0024*/ 	.byte	0x00, 0xf4, 0x21, 0x00


	//----- nvinfo : EIATTR_KPARAM_INFO
	.align		4
.L_15:
        /*0028*/ 	.byte	0x04, 0x17
        /*002a*/ 	.short	(.L_17 - .L_16)
.L_16:
        /*002c*/ 	.word	0x00000000
        /*0030*/ 	.short	0x0005
        /*0032*/ 	.short	0x0028
        /*0034*/ 	.byte	0x00, 0xf4, 0x21, 0x00


	//----- nvinfo : EIATTR_KPARAM_INFO
	.align		4
.L_17:
        /*0038*/ 	.byte	0x04, 0x17
        /*003a*/ 	.short	(.L_19 - .L_18)
.L_18:
        /*003c*/ 	.word	0x00000000
        /*0040*/ 	.short	0x0004
        /*0042*/ 	.short	0x0020
        /*0044*/ 	.byte	0x00, 0xf4, 0x21, 0x00


	//----- nvinfo : EIATTR_KPARAM_INFO
	.align		4
.L_19:
        /*0048*/ 	.byte	0x04, 0x17
        /*004a*/ 	.short	(.L_21 - .L_20)
.L_20:
        /*004c*/ 	.word	0x00000000
        /*0050*/ 	.short	0x0003
        /*0052*/ 	.short	0x0018
        /*0054*/ 	.byte	0x00, 0xf4, 0x21, 0x00


	//----- nvinfo : EIATTR_KPARAM_INFO
	.align		4
.L_21:
        /*0058*/ 	.byte	0x04, 0x17
        /*005a*/ 	.short	(.L_23 - .L_22)
.L_22:
        /*005c*/ 	.word	0x00000000
        /*0060*/ 	.short	0x0002
        /*0062*/ 	.short	0x0010
        /*0064*/ 	.byte	0x00, 0xf4, 0x21, 0x00


	//----- nvinfo : EIATTR_KPARAM_INFO
	.align		4
.L_23:
        /*0068*/ 	.byte	0x04, 0x17
        /*006a*/ 	.short	(.L_25 - .L_24)
.L_24:
        /*006c*/ 	.word	0x00000000
        /*0070*/ 	.short	0x0001
        /*0072*/ 	.short	0x0008
        /*0074*/ 	.byte	0x00, 0xf4, 0x21, 0x00


	//----- nvinfo : EIATTR_KPARAM_INFO
	.align		4
.L_25:
        /*0078*/ 	.byte	0x04, 0x17
        /*007a*/ 	.short	(.L_27 - .L_26)
.L_26:
        /*007c*/ 	.word	0x00000000
        /*0080*/ 	.short	0x0000
        /*0082*/ 	.short	0x0000
        /*0084*/ 	.byte	0x00, 0xf4, 0x21, 0x00


	//----- nvinfo : EIATTR_SPARSE_MMA_MASK
	.align		4
.L_27:
        /*0088*/ 	.byte	0x03, 0x50
        /*008a*/ 	.short	0x0000


	//----- nvinfo : EIATTR_MAXREG_COUNT
	.align		4
        /*008c*/ 	.byte	0x03, 0x1b
        /*008e*/ 	.short	0x00ff


	//----- nvinfo : EIATTR_EXIT_INSTR_OFFSETS
	.align		4
        /*0090*/ 	.byte	0x04, 0x1c
        /*0092*/ 	.short	(.L_29 - .L_28)


	//   ....[0]....
.L_28:
        /*0094*/ 	.word	0x000003c0


	//----- nvinfo : EIATTR_REQNTID
	.align		4
.L_29:
        /*0098*/ 	.byte	0x04, 0x10
        /*009a*/ 	.short	(.L_31 - .L_30)
.L_30:
        /*009c*/ 	.word	0x00000100
        /*00a0*/ 	.word	0x00000001
        /*00a4*/ 	.word	0x00000001


	//----- nvinfo : EIATTR_CBANK_PARAM_SIZE
	.align		4
.L_31:
        /*00a8*/ 	.byte	0x03, 0x19
        /*00aa*/ 	.short	0x003c


	//----- nvinfo : EIATTR_PARAM_CBANK
	.align		4
        /*00ac*/ 	.byte	0x04, 0x0a
        /*00ae*/ 	.short	(.L_33 - .L_32)
	.align		4
.L_32:
        /*00b0*/ 	.word	index@(.nv.constant0.triton_poi_fused__native_batch_norm_legit_no_training_convolution_relu_6)
        /*00b4*/ 	.short	0x0210
        /*00b6*/ 	.short	0x003c


	//----- nvinfo : EIATTR_SW_WAR
	.align		4
.L_33:
        /*00b8*/ 	.byte	0x04, 0x36
        /*00ba*/ 	.short	(.L_35 - .L_34)
.L_34:
        /*00bc*/ 	.word	0x00000008
.L_35:


//--------------------- .nv.callgraph             --------------------------
	.section	.nv.callgraph,"",@"SHT_CUDA_CALLGRAPH"
	.align	4
	.sectionentsize	8
	.align		4
        /*0000*/ 	.word	0x00000000
	.align		4
        /*0004*/ 	.word	0xffffffff
	.align		4
        /*0008*/ 	.word	0x00000000
	.align		4
        /*000c*/ 	.word	0xfffffffe
	.align		4
        /*0010*/ 	.word	0x00000000
	.align		4
        /*0014*/ 	.word	0xfffffffd
	.align		4
        /*0018*/ 	.word	0x00000000
	.align		4
        /*001c*/ 	.word	0xfffffffc


//--------------------- .nv.constant4             --------------------------
	.section	.nv.constant4,"a",@progbits
	.align	8
	.align		8
.nv.constant4:
        /*0000*/ 	.dword	_$_str
	.align		8
        /*0008*/ 	.dword	_$_str_$_2


//--------------------- .text.triton_poi_fused__native_batch_norm_legit_no_training_convolution_relu_6 --------------------------
	.section	.text.triton_poi_fused__native_batch_norm_legit_no_training_convolution_relu_6,"ax",@progbits
	.align	128
        .global         triton_poi_fused__native_batch_norm_legit_no_training_convolution_relu_6
        .type           triton_poi_fused__native_batch_norm_legit_no_training_convolution_relu_6,@function
        .size           triton_poi_fused__native_batch_norm_legit_no_training_convolution_relu_6,(.L_x_1 - triton_poi_fused__native_batch_norm_legit_no_training_convolution_relu_6)
        .other          triton_poi_fused__native_batch_norm_legit_no_training_convolution_relu_6,@"STO_CUDA_ENTRY STV_DEFAULT"
triton_poi_fused__native_batch_norm_legit_no_training_convolution_relu_6:
.text.triton_poi_fused__native_batch_norm_legit_no_training_convolution_relu_6:
[----:B------:R-:W-:Y:S01]  /*0000*/  LDC R1, c[0x0][0x28] ;  /* 0x00000a00ff017b82 */ /* 0x000fe20000000800 */
[----:B------:R-:W1:Y:S07]  /*0010*/  S2R R0, SR_TID.X ;  /* 0x0000000000007919 */ /* 0x000e6e0000002100 */
[----:B------:R-:W2:Y:S01]  /*0020*/  LDC.64 R14, c[0x0][0x228] ;  /* 0x00008a00ff0e7b82 */ /* 0x000ea20000000a00 */
[----:B------:R-:W-:Y:S01]  /*0030*/  ULDC.64 UR4, c[0x0][0x208] ;  /* 0x0000820000047ab9 */ /* 0x000fe20000000a00 */
[----:B------:R-:W3:Y:S06]  /*0040*/  S2R R5, SR_CTAID.X ;  /* 0x0000000000057919 */ /* 0x000eec0000002500 */
[----:B------:R-:W4:Y:S08]  /*0050*/  LDC.64 R10, c[0x0][0x218] ;  /* 0x00008600ff0a7b82 */ /* 0x000f300000000a00 */
[----:B------:R-:W5:Y:S08]  /*0060*/  LDC.64 R12, c[0x0][0x220] ;  /* 0x00008800ff0c7b82 */ /* 0x000f700000000a00 */
[----:B------:R-:W4:Y:S01]  /*0070*/  LDC.64 R16, c[0x0][0x230] ;  /* 0x00008c00ff107b82 */ /* 0x000f220000000a00 */
[----:B-1----:R-:W-:-:S02]  /*0080*/  SHF.L.U32 R0, R0, 0x1, RZ ;  /* 0x0000000100007819 */ /* 0x002fc400000006ff */
[----:B---3--:R-:W-:Y:S02]  /*0090*/  SHF.R.S32.HI R3, RZ, 0x16, R5 ;  /* 0x00000016ff037819 */ /* 0x008fe40000011405 */
[----:B------:R-:W-:Y:S02]  /*00a0*/  LOP3.LUT R0, R0, 0x1fe, RZ, 0xc0, !PT ;  /* 0x000001fe00007812 */ /* 0x000fe400078ec0ff */
[----:B------:R-:W-:Y:S02]  /*00b0*/  SGXT R3, R3, 0x1 ;  /* 0x000000010303781a */ /* 0x000fe40000000200 */
[----:B------:R-:W-:Y:S02]  /*00c0*/  LEA R0, R5, R0, 0x9 ;  /* 0x0000000005007211 */ /* 0x000fe400078e48ff */
[----:B------:R-:W1:Y:S02]  /*00d0*/  LDC.64 R4, c[0x0][0x238] ;  /* 0x00008e00ff047b82 */ /* 0x000e640000000a00 */
[----:B------:R-:W-:-:S04]  /*00e0*/  LEA.HI R3, R3, R0, RZ, 0x6 ;  /* 0x0000000003037211 */ /* 0x000fc800078f30ff */
[--C-:B------:R-:W-:Y:S02]  /*00f0*/  SHF.R.S32.HI R2, RZ, 0x6, R3.reuse ;  /* 0x00000006ff027819 */ /* 0x100fe40000011403 */
[----:B------:R-:W-:-:S04]  /*0100*/  SHF.R.S32.HI R3, RZ, 0x1f, R3 ;  /* 0x0000001fff037819 */ /* 0x000fc80000011403 */
[----:B------:R-:W-:-:S04]  /*0110*/  LEA.HI R3, R3, R2, RZ, 0x9 ;  /* 0x0000000203037211 */ /* 0x000fc800078f48ff */
[----:B------:R-:W-:-:S04]  /*0120*/  LOP3.LUT R3, R3, 0xfffffe00, RZ, 0xc0, !PT ;  /* 0xfffffe0003037812 */ /* 0x000fc800078ec0ff */
[----:B------:R-:W-:Y:S02]  /*0130*/  IADD3 R19, R2, -R3, RZ ;  /* 0x8000000302137210 */ /* 0x000fe40007ffe0ff */
[----:B------:R-:W3:Y:S03]  /*0140*/  LDC.64 R2, c[0x0][0x210] ;  /* 0x00008400ff027b82 */ /* 0x000ee60000000a00 */
[----:B--2---:R-:W-:-:S05]  /*0150*/  IMAD.WIDE R14, R19, 0x4, R14 ;  /* 0x00000004130e7825 */ /* 0x004fca00078e020e */
[----:B------:R2:W2:Y:S01]  /*0160*/  LDG.E.EL R18, desc[UR4][R14.64] ;  /* 0x000000040e127981 */ /* 0x0004a2000c2e1900 */
[----:B----4-:R-:W-:-:S04]  /*0170*/  IMAD.WIDE R10, R19, 0x4, R10 ;  /* 0x00000004130a7825 */ /* 0x010fc800078e020a */
[----:B-----5:R-:W-:Y:S01]  /*0180*/  IMAD.WIDE R12, R19, 0x4, R12 ;  /* 0x00000004130c7825 */ /* 0x020fe200078e020c */
[----:B------:R4:W5:Y:S04]  /*0190*/  LDG.E.EL R8, desc[UR4][R10.64] ;  /* 0x000000040a087981 */ /* 0x000968000c2e1900 */
[----:B------:R-:W5:Y:S01]  /*01a0*/  LDG.E.EL R9, desc[UR4][R12.64] ;  /* 0x000000040c097981 */ /* 0x000f62000c2e1900 */
[----:B---3--:R-:W-:-:S05]  /*01b0*/  IMAD.WIDE R2, R0, 0x4, R2 ;  /* 0x0000000400027825 */ /* 0x008fca00078e0202 */
[----:B------:R-:W5:Y:S01]  /*01c0*/  LDG.E.64 R6, desc[UR4][R2.64] ;  /* 0x0000000402067981 */ /* 0x000f62000c1e1b00 */
[----:B0-2---:R-:W-:-:S04]  /*01d0*/  IMAD.WIDE R14, R19, 0x4, R16 ;  /* 0x00000004130e7825 */ /* 0x005fc800078e0210 */
[----:B-1----:R-:W-:Y:S02]  /*01e0*/  IMAD.WIDE R16, R19, 0x4, R4 ;  /* 0x0000000413107825 */ /* 0x002fe400078e0204 */
[----:B------:R-:W2:Y:S01]  /*01f0*/  LDG.E.EL R14, desc[UR4][R14.64] ;  /* 0x000000040e0e7981 */ /* 0x000ea2000c2e1900 */
[----:B----4-:R-:W-:Y:S01]  /*0200*/  HFMA2.MMA R10, -RZ, RZ, 1.625, 0 ;  /* 0x3e800000ff0a7435 */ /* 0x010fe200000001ff */
[----:B------:R-:W0:Y:S02]  /*0210*/  LDC.64 R4, c[0x0][0x240] ;  /* 0x00009000ff047b82 */ /* 0x000e240000000a00 */
[----:B------:R-:W2:Y:S01]  /*0220*/  LDG.E.EL R17, desc[UR4][R16.64] ;  /* 0x0000000410117981 */ /* 0x000ea2000c2e1900 */
[----:B0-----:R-:W-:-:S04]  /*0230*/  IMAD.WIDE R4, R0, 0x4, R4 ;  /* 0x0000000400047825 */ /* 0x001fc800078e0204 */
[----:B------:R-:W-:-:S04]  /*0240*/  FADD R18, R18, 9.9999997473787516356e-06 ;  /* 0x3727c5ac12127421 */ /* 0x000fc80000000000 */
[----:B------:R-:W0:Y:S02]  /*0250*/  MUFU.SQRT R19, R18 ;  /* 0x0000001200137308 */ /* 0x000e240000002000 */
[C---:B0-----:R-:W-:Y:S02]  /*0260*/  FSETP.GT.AND P0, PT, R19.reuse, 8.50705917302346158658e+37, PT ;  /* 0x7e8000001300780b */ /* 0x041fe40003f04000 */
[----:B------:R-:W-:-:S11]  /*0270*/  FSETP.GEU.AND P1, PT, R19, 1.175494350822287508e-38, PT ;  /* 0x008000001300780b */ /* 0x000fd60003f2e000 */
[----:B------:R-:W-:-:S04]  /*0280*/  @P0 FMUL R19, R19, 0.25 ;  /* 0x3e80000013130820 */ /* 0x000fc80000400000 */
[----:B------:R-:W-:-:S06]  /*0290*/  @!P1 FMUL R19, R19, 16777216 ;  /* 0x4b80000013139820 */ /* 0x000fcc0000400000 */
[----:B------:R-:W0:Y:S01]  /*02a0*/  MUFU.RCP R19, R19 ;  /* 0x0000001300137308 */ /* 0x000e220000001000 */
[----:B------:R-:W-:Y:S01]  /*02b0*/  FSEL R10, R10, 1, P0 ;  /* 0x3f8000000a0a7808 */ /* 0x000fe20000000000 */
[--C-:B-----5:R-:W-:Y:S01]  /*02c0*/  FADD R6, R6, R8.reuse ;  /* 0x0000000806067221 */ /* 0x120fe20000000000 */
[----:B------:R-:W-:-:S03]  /*02d0*/  FADD R7, R7, R8 ;  /* 0x0000000807077221 */ /* 0x000fc60000000000 */
[----:B------:R-:W-:Y:S01]  /*02e0*/  @!P1 FMUL R10, R10, 16777216 ;  /* 0x4b8000000a0a9820 */ /* 0x000fe20000400000 */
[C---:B------:R-:W-:Y:S01]  /*02f0*/  FADD R8, -R9.reuse, R6 ;  /* 0x0000000609087221 */ /* 0x040fe20000000100 */
[----:B------:R-:W-:Y:S02]  /*0300*/  FADD R9, -R9, R7 ;  /* 0x0000000709097221 */ /* 0x000fe40000000100 */
[----:B0-----:R-:W-:-:S04]  /*0310*/  FMUL R10, R19, R10 ;  /* 0x0000000a130a7220 */ /* 0x001fc80000400000 */
[-C--:B------:R-:W-:Y:S01]  /*0320*/  FMUL R8, R8, R10.reuse ;  /* 0x0000000a08087220 */ /* 0x080fe20000400000 */
[----:B------:R-:W-:-:S03]  /*0330*/  FMUL R10, R9, R10 ;  /* 0x0000000a090a7220 */ /* 0x000fc60000400000 */
[C-C-:B--2---:R-:W-:Y:S01]  /*0340*/  FFMA R8, R14.reuse, R8, R17.reuse ;  /* 0x000000080e087223 */ /* 0x144fe20000000011 */
[----:B------:R-:W-:-:S04]  /*0350*/  FFMA R10, R14, R10, R17 ;  /* 0x0000000a0e0a7223 */ /* 0x000fc80000000011 */
[----:B------:R-:W-:Y:S02]  /*0360*/  FSETP.GEU.AND P0, PT, R8, RZ, PT ;  /* 0x000000ff0800720b */ /* 0x000fe40003f0e000 */
[----:B------:R-:W-:Y:S02]  /*0370*/  FSETP.GEU.AND P1, PT, R10, RZ, PT ;  /* 0x000000ff0a00720b */ /* 0x000fe40003f2e000 */
[----:B------:R-:W-:Y:S02]  /*0380*/  FSEL R8, R8, RZ, P0 ;  /* 0x000000ff08087208 */ /* 0x000fe40000000000 */
[----:B------:R-:W-:Y:S01]  /*0390*/  FSEL R9, R10, RZ, P1 ;  /* 0x000000ff0a097208 */ /* 0x000fe20000800000 */
[----:B------:R-:W-:Y:S04]  /*03a0*/  STG.E.64 desc[UR4][R2.64], R6 ;  /* 0x0000000602007986 */ /* 0x000fe8000c101b04 */
[----:B------:R-:W-:Y:S01]  /*03b0*/  STG.E.64 desc[UR4][R4.64], R8 ;  /* 0x0000000804007986 */ /* 0x000fe2000c101b04 */
[----:B------:R-:W-:Y:S05]  /*03c0*/  EXIT ;  /* 0x000000000000794d */ /* 0x000fea0003800000 */
.L_x_0:
[----:B------:R-:W-:-:S00]  /*03d0*/  BRA `(.L_x_0) ;  /* 0xfffffffc00fc7947 */ /* 0x000fc0000383ffff */
[----:B------:R-:W-:-:S00]  /*03e0*/  NOP ;  /* 0x0000000000007918 */ /* 0x000fc00000000000 */
        /* <DEDUP_REMOVED lines=9> */
.L_x_1:


//--------------------- .nv.global.init           --------------------------
	.section	.nv.global.init,"aw",@progbits
.nv.global.init:
	.type		_$_str,@object
	.size		_$_str,(_$_str_$_2 - _$_str)
_$_str:
        /*0000*/ 	.byte	0x5f, 0x5f, 0x43, 0x55, 0x44, 0x41, 0x5f, 0x46, 0x54, 0x5a, 0x00
	.type		_$_str_$_2,@object
	.size		_$_str_$_2,(.L_1 - _$_str_$_2)
_$_str_$_2:
        /*000b*/ 	.byte	0x5f, 0x5f, 0x43, 0x55, 0x44, 0x41, 0x5f, 0x50, 0x52, 0x45, 0x43, 0x5f, 0x53, 0x51, 0x52, 0x54
        /*001b*/ 	.byte	0x00
.L_1:


//--------------------- .nv.constant0.triton_poi_fused__native_batch_norm_legit_no_training_convolution_relu_6 --------------------------
	.section	.nv.constant0.triton_poi_fused__native_batch_norm_legit_no_training_convolution_relu_6,"a",@progbits
	.sectionflags	@""
	.align	4
.nv.constant0.triton_poi_fused__native_batch_norm_legit_no_training_convolution_relu_6:
	.zero		588
